	.headerflags	@"EF_CUDA_TEXMODE_UNIFIED EF_CUDA_64BIT_ADDRESS EF_CUDA_SM86 EF_CUDA_VIRTUAL_SM(EF_CUDA_SM86)"
	.elftype	@"ET_EXEC"


//--------------------- .nv.info                  --------------------------
	.section	.nv.info,"",@"SHT_CUDA_INFO"
	.align	4


	//----- nvinfo : EIATTR_REGCOUNT
	.align		4
        /*0000*/ 	.byte	0x04, 0x2f
        /*0002*/ 	.short	(.L_1 - .L_0)
	.align		4
.L_0:
        /*0004*/ 	.word	index@(chunk_scaled_dot_kkt_fwd_kernel)
        /*0008*/ 	.word	0x00000040


	//----- nvinfo : EIATTR_MAX_STACK_SIZE
	.align		4
.L_1:
        /*000c*/ 	.byte	0x04, 0x23
        /*000e*/ 	.short	(.L_3 - .L_2)
	.align		4
.L_2:
        /*0010*/ 	.word	index@(chunk_scaled_dot_kkt_fwd_kernel)
        /*0014*/ 	.word	0x00000000


	//----- nvinfo : EIATTR_MIN_STACK_SIZE
	.align		4
.L_3:
        /*0018*/ 	.byte	0x04, 0x12
        /*001a*/ 	.short	(.L_5 - .L_4)
	.align		4
.L_4:
        /*001c*/ 	.word	index@(chunk_scaled_dot_kkt_fwd_kernel)
        /*0020*/ 	.word	0x00000000


	//----- nvinfo : EIATTR_FRAME_SIZE
	.align		4
.L_5:
        /*0024*/ 	.byte	0x04, 0x11
        /*0026*/ 	.short	(.L_7 - .L_6)
	.align		4
.L_6:
        /*0028*/ 	.word	index@(chunk_scaled_dot_kkt_fwd_kernel)
        /*002c*/ 	.word	0x00000000
.L_7:


//--------------------- .nv.info.chunk_scaled_dot_kkt_fwd_kernel --------------------------
	.section	.nv.info.chunk_scaled_dot_kkt_fwd_kernel,"",@"SHT_CUDA_INFO"
	.align	4


	//----- nvinfo : EIATTR_CUDA_API_VERSION
	.align		4
        /*0000*/ 	.byte	0x04, 0x37
        /*0002*/ 	.short	(.L_9 - .L_8)
.L_8:
        /*0004*/ 	.word	0x0000007b


	//----- nvinfo : EIATTR_SW2861232_WAR
	.align		4
.L_9:
        /*0008*/ 	.byte	0x01, 0x35
	.zero		2


	//----- nvinfo : EIATTR_PARAM_CBANK
	.align		4
        /*000c*/ 	.byte	0x04, 0x0a
        /*000e*/ 	.short	(.L_11 - .L_10)
	.align		4
.L_10:
        /*0010*/ 	.word	index@(.nv.constant0.chunk_scaled_dot_kkt_fwd_kernel)
        /*0014*/ 	.short	0x0160
        /*0016*/ 	.short	0x002c


	//----- nvinfo : EIATTR_CBANK_PARAM_SIZE
	.align		4
.L_11:
        /*0018*/ 	.byte	0x03, 0x19
        /*001a*/ 	.short	0x002c


	//----- nvinfo : EIATTR_KPARAM_INFO
	.align		4
        /*001c*/ 	.byte	0x04, 0x17
        /*001e*/ 	.short	(.L_13 - .L_12)
.L_12:
        /*0020*/ 	.word	0x00000000
        /*0024*/ 	.short	0x0005
        /*0026*/ 	.short	0x0028
        /*0028*/ 	.byte	0x00, 0xf0, 0x11, 0x00


	//----- nvinfo : EIATTR_KPARAM_INFO
	.align		4
.L_13:
        /*002c*/ 	.byte	0x04, 0x17
        /*002e*/ 	.short	(.L_15 - .L_14)
.L_14:
        /*0030*/ 	.word	0x00000000
        /*0034*/ 	.short	0x0004
        /*0036*/ 	.short	0x0020
        /*0038*/ 	.byte	0x00, 0xf0, 0x21, 0x00


	//----- nvinfo : EIATTR_KPARAM_INFO
	.align		4
.L_15:
        /*003c*/ 	.byte	0x04, 0x17
        /*003e*/ 	.short	(.L_17 - .L_16)
.L_16:
        /*0040*/ 	.word	0x00000000
        /*0044*/ 	.short	0x0003
        /*0046*/ 	.short	0x0018
        /*0048*/ 	.byte	0x00, 0xf0, 0x21, 0x00


	//----- nvinfo : EIATTR_KPARAM_INFO
	.align		4
.L_17:
        /*004c*/ 	.byte	0x04, 0x17
        /*004e*/ 	.short	(.L_19 - .L_18)
.L_18:
        /*0050*/ 	.word	0x00000000
        /*0054*/ 	.short	0x0002
        /*0056*/ 	.short	0x0010
        /*0058*/ 	.byte	0x00, 0xf0, 0x21, 0x00


	//----- nvinfo : EIATTR_KPARAM_INFO
	.align		4
.L_19:
        /*005c*/ 	.byte	0x04, 0x17
        /*005e*/ 	.short	(.L_21 - .L_20)
.L_20:
        /*0060*/ 	.word	0x00000000
        /*0064*/ 	.short	0x0001
        /*0066*/ 	.short	0x0008
        /*0068*/ 	.byte	0x00, 0xf0, 0x21, 0x00


	//----- nvinfo : EIATTR_KPARAM_INFO
	.align		4
.L_21:
        /*006c*/ 	.byte	0x04, 0x17
        /*006e*/ 	.short	(.L_23 - .L_22)
.L_22:
        /*0070*/ 	.word	0x00000000
        /*0074*/ 	.short	0x0000
        /*0076*/ 	.short	0x0000
        /*0078*/ 	.byte	0x00, 0xf0, 0x21, 0x00


	//----- nvinfo : EIATTR_MAXREG_COUNT
	.align		4
.L_23:
        /*007c*/ 	.byte	0x03, 0x1b
        /*007e*/ 	.short	0x00ff


	//----- nvinfo : EIATTR_EXIT_INSTR_OFFSETS
	.align		4
        /*0080*/ 	.byte	0x04, 0x1c
        /*0082*/ 	.short	(.L_25 - .L_24)


	//   ....[0]....
.L_24:
        /*0084*/ 	.word	0x00001970


	//   ....[1]....
        /*0088*/ 	.word	0x00001a00


	//----- nvinfo : EIATTR_MAX_THREADS
	.align		4
.L_25:
        /*008c*/ 	.byte	0x04, 0x05
        /*008e*/ 	.short	(.L_27 - .L_26)
.L_26:
        /*0090*/ 	.word	0x00000100
        /*0094*/ 	.word	0x00000001
        /*0098*/ 	.word	0x00000001
.L_27:


//--------------------- .nv.rel.action            --------------------------
	.section	.nv.rel.action,"",@"SHT_CUDA_RELOCINFO"
	.align	8
	.sectionentsize	8
        /*0000*/ 	.byte	0x73, 0x00, 0x00, 0x00, 0x00, 0x00, 0x00, 0x00, 0x00, 0x00, 0x00, 0x11, 0x25, 0x00, 0x05, 0x36


//--------------------- .nv.constant0.chunk_scaled_dot_kkt_fwd_kernel --------------------------
	.section	.nv.constant0.chunk_scaled_dot_kkt_fwd_kernel,"a",@progbits
	.align	4
.nv.constant0.chunk_scaled_dot_kkt_fwd_kernel:
	.zero		396


//--------------------- .text.chunk_scaled_dot_kkt_fwd_kernel --------------------------
	.section	.text.chunk_scaled_dot_kkt_fwd_kernel,"ax",@progbits
	.sectionflags	@"SHF_BARRIERS=1"
	.sectioninfo	@"SHI_REGISTERS=64"
	.align	128
        .global         chunk_scaled_dot_kkt_fwd_kernel
        .type           chunk_scaled_dot_kkt_fwd_kernel,@function
        .size           chunk_scaled_dot_kkt_fwd_kernel,(.L_x_2 - chunk_scaled_dot_kkt_fwd_kernel)
        .other          chunk_scaled_dot_kkt_fwd_kernel,@"STO_CUDA_ENTRY STV_DEFAULT"
chunk_scaled_dot_kkt_fwd_kernel:
.text.chunk_scaled_dot_kkt_fwd_kernel:
[----:B------:R-:W-:-:S02]  /*0000*/  IMAD.MOV.U32 R1, RZ, RZ, c[0x0][0x28] ;  /* 0x00000a00ff017624 */ /* 0x000fc400078e00ff */
[----:B------:R-:W1:Y:S01]  /*0010*/  S2R R3, SR_CTAID.X ;  /* 0x0000000000037919 */ /* 0x000e620000002500 */
[----:B------:R-:W-:Y:S01]  /*0020*/  IMAD.MOV.U32 R0, RZ, RZ, 0x4 ;  /* 0x00000004ff007424 */ /* 0x000fe200078e00ff */
[----:B------:R-:W-:Y:S01]  /*0030*/  ULDC.64 UR6, c[0x0][0x118] ;  /* 0x0000460000067ab9 */ /* 0x000fe20000000a00 */
[----:B-1----:R-:W-:-:S04]  /*0040*/  IMAD.SHL.U32 R3, R3, 0x2, RZ ;  /* 0x0000000203037824 */ /* 0x002fc800078e00ff */
[----:B------:R-:W-:-:S05]  /*0050*/  IMAD.WIDE R2, R3, R0, c[0x0][0x180] ;  /* 0x0000600003027625 */ /* 0x000fca00078e0200 */
[----:B------:R-:W2:Y:S04]  /*0060*/  LDG.E R5, [R2.64] ;  /* 0x0000000602057981 */ /* 0x000ea8000c1e1900 */
[----:B------:R-:W3:Y:S04]  /*0070*/  LDG.E R57, [R2.64+0x4] ;  /* 0x0000040602397981 */ /* 0x000ee8000c1e1900 */
[----:B------:R-:W1:Y:S04]  /*0080*/  S2R R11, SR_CTAID.Y ;  /* 0x00000000000b7919 */ /* 0x000e680000002600 */
[----:B------:R-:W1:Y:S01]  /*0090*/  S2R R34, SR_TID.X ;  /* 0x0000000000227919 */ /* 0x000e620000002100 */
[----:B--2---:R-:W-:-:S05]  /*00a0*/  IMAD.WIDE R4, R5, R0, c[0x0][0x178] ;  /* 0x00005e0005047625 */ /* 0x004fca00078e0200 */
[----:B------:R3:W2:Y:S04]  /*00b0*/  LDG.E R58, [R4.64] ;  /* 0x00000006043a7981 */ /* 0x0006a8000c1e1900 */
[----:B------:R3:W2:Y:S01]  /*00c0*/  LDG.E R7, [R4.64+0x4] ;  /* 0x0000040604077981 */ /* 0x0006a2000c1e1900 */
[----:B-1----:R-:W-:Y:S02]  /*00d0*/  SHF.R.S32.HI R6, RZ, 0x1f, R11 ;  /* 0x0000001fff067819 */ /* 0x002fe4000001140b */
[----:B------:R-:W-:Y:S02]  /*00e0*/  SHF.R.U32.HI R8, RZ, 0x3, R34 ;  /* 0x00000003ff087819 */ /* 0x000fe40000011622 */
[----:B------:R-:W-:Y:S02]  /*00f0*/  LOP3.LUT R53, R34, 0x80, RZ, 0xc0, !PT ;  /* 0x0000008022357812 */ /* 0x000fe400078ec0ff */
[----:B------:R-:W-:-:S02]  /*0100*/  LEA.HI R6, R6, R11, RZ, 0x4 ;  /* 0x0000000b06067211 */ /* 0x000fc400078f20ff */
[----:B------:R-:W-:Y:S02]  /*0110*/  SGXT.U32 R8, R8, 0x4 ;  /* 0x000000040808781a */ /* 0x000fe40000000000 */
[----:B------:R-:W-:Y:S01]  /*0120*/  SHF.R.U32.HI R9, RZ, 0x3, R53 ;  /* 0x00000003ff097819 */ /* 0x000fe20000011635 */
[----:B------:R-:W-:Y:S01]  /*0130*/  IMAD.SHL.U32 R51, R34, 0x8, RZ ;  /* 0x0000000822337824 */ /* 0x000fe200078e00ff */
[----:B------:R-:W-:Y:S02]  /*0140*/  LOP3.LUT R6, R6, 0xfffffff0, RZ, 0xc0, !PT ;  /* 0xfffffff006067812 */ /* 0x000fe400078ec0ff */
[----:B------:R-:W-:Y:S01]  /*0150*/  LOP3.LUT R8, R8, R9, RZ, 0xfc, !PT ;  /* 0x0000000908087212 */ /* 0x000fe200078efcff */
[----:B---3--:R-:W-:Y:S01]  /*0160*/  IMAD.SHL.U32 R57, R57, 0x40, RZ ;  /* 0x0000004039397824 */ /* 0x008fe200078e00ff */
[----:B------:R-:W-:Y:S01]  /*0170*/  SHF.R.U32.HI R54, RZ, 0x2, R34 ;  /* 0x00000002ff367819 */ /* 0x000fe20000011622 */
[----:B------:R-:W-:Y:S01]  /*0180*/  IMAD.IADD R5, R11, 0x1, -R6 ;  /* 0x000000010b057824 */ /* 0x000fe200078e0a06 */
[----:B------:R-:W-:-:S02]  /*0190*/  LOP3.LUT R9, R51, 0x38, R34, 0x48, !PT ;  /* 0x0000003833097812 */ /* 0x000fc400078e4822 */
[----:B------:R-:W-:Y:S01]  /*01a0*/  LOP3.LUT R6, R8, 0x20, RZ, 0xfc, !PT ;  /* 0x0000002008067812 */ /* 0x000fe200078efcff */
[----:B------:R-:W-:Y:S01]  /*01b0*/  IMAD.MOV.U32 R61, RZ, RZ, 0x2 ;  /* 0x00000002ff3d7424 */ /* 0x000fe200078e00ff */
[----:B------:R-:W-:Y:S01]  /*01c0*/  LOP3.LUT R4, R54, 0x17, RZ, 0xc0, !PT ;  /* 0x0000001736047812 */ /* 0x000fe200078ec0ff */
[--C-:B------:R-:W-:Y:S01]  /*01d0*/  IMAD R48, R8, 0x40, R9.reuse ;  /* 0x0000004008307824 */ /* 0x100fe200078e0209 */
[C---:B------:R-:W-:Y:S01]  /*01e0*/  LOP3.LUT R17, R57.reuse, 0x20, R8, 0xfe, !PT ;  /* 0x0000002039117812 */ /* 0x040fe200078efe08 */
[----:B------:R-:W-:Y:S01]  /*01f0*/  IMAD R46, R6, 0x40, R9 ;  /* 0x00000040062e7824 */ /* 0x000fe200078e0209 */
[----:B------:R-:W-:Y:S02]  /*0200*/  LOP3.LUT R9, R57, R8, RZ, 0xfc, !PT ;  /* 0x0000000839097212 */ /* 0x000fe400078efcff */
[----:B------:R-:W-:Y:S02]  /*0210*/  LEA.HI R53, R53, R4, RZ, 0x1e ;  /* 0x0000000435357211 */ /* 0x000fe400078ff0ff */
[----:B------:R-:W-:-:S02]  /*0220*/  SHF.R.S32.HI R32, RZ, 0x1f, R57 ;  /* 0x0000001fff207819 */ /* 0x000fc40000011439 */
[----:B------:R-:W-:Y:S02]  /*0230*/  IADD3 R52, R53, 0x8, RZ ;  /* 0x0000000835347810 */ /* 0x000fe40007ffe0ff */
[----:B------:R-:W-:Y:S02]  /*0240*/  ISETP.GT.U32.AND P1, PT, R17, -0x1, PT ;  /* 0xffffffff1100780c */ /* 0x000fe40003f24070 */
[----:B------:R-:W-:Y:S02]  /*0250*/  ISETP.GT.U32.AND P0, PT, R9, -0x1, PT ;  /* 0xffffffff0900780c */ /* 0x000fe40003f04070 */
[C---:B------:R-:W-:Y:S02]  /*0260*/  ISETP.GT.AND.EX P1, PT, R32.reuse, -0x1, PT, P1 ;  /* 0xffffffff2000780c */ /* 0x040fe40003f24310 */
[----:B------:R-:W-:Y:S01]  /*0270*/  ISETP.GT.AND.EX P0, PT, R32, -0x1, PT, P0 ;  /* 0xffffffff2000780c */ /* 0x000fe20003f04300 */
[----:B------:R-:W-:Y:S01]  /*0280*/  IMAD.SHL.U32 R48, R48, 0x2, RZ ;  /* 0x0000000230307824 */ /* 0x000fe200078e00ff */
[----:B------:R-:W-:Y:S01]  /*0290*/  PRMT R50, RZ, 0x7610, R50 ;  /* 0x00007610ff327816 */ /* 0x000fe20000000032 */
[----:B------:R-:W-:Y:S01]  /*02a0*/  IMAD.SHL.U32 R46, R46, 0x2, RZ ;  /* 0x000000022e2e7824 */ /* 0x000fe200078e00ff */
[----:B------:R-:W-:-:S02]  /*02b0*/  PRMT R49, RZ, 0x7610, R49 ;  /* 0x00007610ff317816 */ /* 0x000fc40000000031 */
[--C-:B------:R-:W-:Y:S02]  /*02c0*/  SHF.R.U32.HI R55, RZ, 0x5, R34.reuse ;  /* 0x00000005ff377819 */ /* 0x100fe40000011622 */
[C---:B------:R-:W-:Y:S02]  /*02d0*/  LOP3.LUT R16, R34.reuse, 0x7, RZ, 0xc0, !PT ;  /* 0x0000000722107812 */ /* 0x040fe400078ec0ff */
[----:B------:R-:W-:Y:S02]  /*02e0*/  LOP3.LUT R21, R34, 0x17, RZ, 0xc0, !PT ;  /* 0x0000001722157812 */ /* 0x000fe400078ec0ff */
[----:B------:R-:W-:Y:S02]  /*02f0*/  SHF.R.U32.HI R45, RZ, 0x4, R34 ;  /* 0x00000004ff2d7819 */ /* 0x000fe40000011622 */
[----:B------:R-:W-:Y:S02]  /*0300*/  LOP3.LUT R21, R21, 0x8, R54, 0xf8, !PT ;  /* 0x0000000815157812 */ /* 0x000fe400078ef836 */
[----:B------:R-:W-:-:S03]  /*0310*/  SGXT.U32 R45, R45, 0x1 ;  /* 0x000000012d2d781a */ /* 0x000fc60000000000 */
[----:B------:R-:W-:Y:S01]  /*0320*/  IMAD.SHL.U32 R21, R21, 0x40, RZ ;  /* 0x0000004015157824 */ /* 0x000fe200078e00ff */
[----:B------:R-:W-:Y:S01]  /*0330*/  CS2R R22, SRZ ;  /* 0x0000000000167805 */ /* 0x000fe2000001ff00 */
[----:B------:R-:W-:Y:S01]  /*0340*/  IMAD.MOV.U32 R36, RZ, RZ, 0xc0 ;  /* 0x000000c0ff247424 */ /* 0x000fe200078e00ff */
[----:B------:R-:W-:Y:S01]  /*0350*/  LOP3.LUT R56, R34, 0x1f, RZ, 0xc0, !PT ;  /* 0x0000001f22387812 */ /* 0x000fe200078ec0ff */
[----:B------:R-:W-:Y:S01]  /*0360*/  IMAD.MOV.U32 R35, RZ, RZ, 0x2 ;  /* 0x00000002ff237424 */ /* 0x000fe200078e00ff */
[----:B------:R-:W-:Y:S02]  /*0370*/  UMOV UR4, URZ ;  /* 0x0000003f00047c82 */ /* 0x000fe40008000000 */
[----:B------:R-:W-:Y:S02]  /*0380*/  UPLOP3.LUT UP0, UPT, UPT, UPT, UPT, 0x80, 0x0 ;  /* 0x000000000000789c */ /* 0x000fe40003f0f070 */
[----:B------:R-:W-:Y:S01]  /*0390*/  UMOV UR5, URZ ;  /* 0x0000003f00057c82 */ /* 0x000fe20008000000 */
[----:B--2---:R-:W-:-:S02]  /*03a0*/  IMAD.SHL.U32 R10, R58, 0x10, RZ ;  /* 0x000000103a0a7824 */ /* 0x004fc400078e00ff */
[----:B------:R-:W-:Y:S02]  /*03b0*/  IMAD.IADD R58, R7, 0x1, -R58 ;  /* 0x00000001073a7824 */ /* 0x000fe400078e0a3a */
[----:B------:R-:W-:-:S03]  /*03c0*/  IMAD.WIDE R2, R10, R61, c[0x0][0x168] ;  /* 0x00005a000a027625 */ /* 0x000fc600078e023d */
[----:B------:R-:W-:Y:S02]  /*03d0*/  SHF.R.S32.HI R33, RZ, 0x1f, R58 ;  /* 0x0000001fff217819 */ /* 0x000fe4000001143a */
[-C--:B------:R-:W-:Y:S02]  /*03e0*/  ISETP.GE.U32.AND P3, PT, R17, R58.reuse, PT ;  /* 0x0000003a1100720c */ /* 0x080fe40003f66070 */
[----:B------:R-:W-:Y:S01]  /*03f0*/  ISETP.GE.U32.AND P2, PT, R9, R58, PT ;  /* 0x0000003a0900720c */ /* 0x000fe20003f46070 */
[C---:B------:R-:W-:Y:S01]  /*0400*/  IMAD.IADD R47, R5.reuse, 0x1, R10 ;  /* 0x00000001052f7824 */ /* 0x040fe200078e020a */
[CC--:B------:R-:W-:Y:S01]  /*0410*/  ISETP.GE.AND.EX P3, PT, R32.reuse, R33.reuse, PT, P3 ;  /* 0x000000212000720c */ /* 0x0c0fe20003f66330 */
[----:B------:R-:W-:Y:S01]  /*0420*/  IMAD.WIDE R4, R5, 0x2, R2 ;  /* 0x0000000205047825 */ /* 0x000fe200078e0202 */
[----:B------:R-:W-:Y:S02]  /*0430*/  ISETP.GE.AND.EX P2, PT, R32, R33, PT, P2 ;  /* 0x000000212000720c */ /* 0x000fe40003f46320 */
[----:B------:R-:W-:-:S02]  /*0440*/  LOP3.LUT R2, R57, R53, RZ, 0xfc, !PT ;  /* 0x0000003539027212 */ /* 0x000fc400078efcff */
[----:B------:R-:W-:Y:S02]  /*0450*/  LOP3.LUT R3, R57, R52, RZ, 0xfc, !PT ;  /* 0x0000003439037212 */ /* 0x000fe400078efcff */
[----:B------:R-:W-:Y:S02]  /*0460*/  SEL R7, RZ, 0x10, P3 ;  /* 0x00000010ff077807 */ /* 0x000fe40001800000 */
[----:B------:R-:W-:Y:S02]  /*0470*/  SEL R6, RZ, 0x10, P2 ;  /* 0x00000010ff067807 */ /* 0x000fe40001000000 */
[-C--:B------:R-:W-:Y:S02]  /*0480*/  LEA R12, P2, R2, R4.reuse, 0x5 ;  /* 0x00000004020c7211 */ /* 0x080fe400078428ff */
[----:B------:R-:W-:Y:S02]  /*0490*/  LEA R14, P3, R3, R4, 0x5 ;  /* 0x00000004030e7211 */ /* 0x000fe400078628ff */
[----:B------:R-:W-:-:S02]  /*04a0*/  SEL R7, R7, RZ, P1 ;  /* 0x000000ff07077207 */ /* 0x000fc40000800000 */
[----:B------:R-:W-:Y:S01]  /*04b0*/  SEL R6, R6, RZ, P0 ;  /* 0x000000ff06067207 */ /* 0x000fe20000000000 */
[----:B------:R-:W-:Y:S01]  /*04c0*/  IMAD.SHL.U32 R60, R47, 0x80, RZ ;  /* 0x000000802f3c7824 */ /* 0x000fe200078e00ff */
[CCC-:B------:R-:W-:Y:S02]  /*04d0*/  LEA.HI.X R13, R2.reuse, R5.reuse, R32.reuse, 0x5, P2 ;  /* 0x00000005020d7211 */ /* 0x1c0fe400010f2c20 */
[----:B------:R-:W-:Y:S01]  /*04e0*/  LEA.HI.X R15, R3, R5, R32, 0x5, P3 ;  /* 0x00000005030f7211 */ /* 0x000fe200018f2c20 */
[----:B------:R-:W-:Y:S01]  /*04f0*/  IMAD.SHL.U32 R5, R9, 0x800, RZ ;  /* 0x0000080009057824 */ /* 0x000fe200078e00ff */
[CC--:B------:R-:W-:Y:S02]  /*0500*/  ISETP.GE.U32.AND P0, PT, R2.reuse, R58.reuse, PT ;  /* 0x0000003a0200720c */ /* 0x0c0fe40003f06070 */
[----:B------:R-:W-:Y:S02]  /*0510*/  ISETP.GE.U32.AND P6, PT, R3, R58, PT ;  /* 0x0000003a0300720c */ /* 0x000fe40003fc6070 */
[----:B------:R-:W-:Y:S01]  /*0520*/  ISETP.NE.U32.AND P2, PT, R7, RZ, PT ;  /* 0x000000ff0700720c */ /* 0x000fe20003f45070 */
[----:B------:R-:W-:Y:S01]  /*0530*/  IMAD.SHL.U32 R7, R17, 0x800, RZ ;  /* 0x0000080011077824 */ /* 0x000fe200078e00ff */
[----:B------:R-:W-:Y:S01]  /*0540*/  ISETP.GT.U32.AND P4, PT, R2, -0x1, PT ;  /* 0xffffffff0200780c */ /* 0x000fe20003f84070 */
[----:B------:R-:W-:Y:S01]  /*0550*/  IMAD.WIDE R60, R60, R61, c[0x0][0x160] ;  /* 0x000058003c3c7625 */ /* 0x000fe200078e023d */
[----:B------:R-:W-:-:S02]  /*0560*/  ISETP.GT.U32.AND P1, PT, R3, -0x1, PT ;  /* 0xffffffff0300780c */ /* 0x000fc40003f24070 */
[CC--:B------:R-:W-:Y:S02]  /*0570*/  ISETP.GE.AND.EX P0, PT, R32.reuse, R33.reuse, PT, P0 ;  /* 0x000000212000720c */ /* 0x0c0fe40003f06300 */
[----:B------:R-:W-:Y:S02]  /*0580*/  ISETP.GE.AND.EX P6, PT, R32, R33, PT, P6 ;  /* 0x000000212000720c */ /* 0x000fe40003fc6360 */
[----:B------:R-:W-:Y:S02]  /*0590*/  ISETP.NE.U32.AND P3, PT, R6, RZ, PT ;  /* 0x000000ff0600720c */ /* 0x000fe40003f65070 */
[----:B------:R-:W-:Y:S02]  /*05a0*/  SHF.L.U64.HI R4, R9, 0xb, R32 ;  /* 0x0000000b09047819 */ /* 0x000fe40000010220 */
[--C-:B------:R-:W-:Y:S02]  /*05b0*/  LOP3.LUT R11, R5, 0x38, R51.reuse, 0xf8, !PT ;  /* 0x00000038050b7812 */ /* 0x100fe400078ef833 */
[----:B------:R-:W-:-:S02]  /*05c0*/  LOP3.LUT R9, R7, 0x38, R51, 0xf8, !PT ;  /* 0x0000003807097812 */ /* 0x000fc400078ef833 */
[C---:B------:R-:W-:Y:S02]  /*05d0*/  ISETP.GT.AND.EX P0, PT, R32.reuse, -0x1, !P0, P4 ;  /* 0xffffffff2000780c */ /* 0x040fe40004704340 */
[----:B------:R-:W-:Y:S02]  /*05e0*/  ISETP.GT.AND.EX P1, PT, R32, -0x1, !P6, P1 ;  /* 0xffffffff2000780c */ /* 0x000fe40007724310 */
[----:B------:R-:W-:-:S04]  /*05f0*/  LEA R10, P4, R11, R60, 0x1 ;  /* 0x0000003c0b0a7211 */ /* 0x000fc800078808ff */
[----:B------:R-:W-:-:S05]  /*0600*/  LEA.HI.X R11, R11, R61, R4, 0x1, P4 ;  /* 0x0000003d0b0b7211 */ /* 0x000fca00020f0c04 */
[----:B------:R1:W-:Y:S01]  /*0610*/  LDGSTS.E.BYPASS.128 [R48], [R10.64], P3 ;  /* 0x000000000a307fae */ /* 0x0003e20009901c46 */
[----:B------:R-:W-:Y:S02]  /*0620*/  SHF.L.U64.HI R6, R17, 0xb, R32 ;  /* 0x0000000b11067819 */ /* 0x000fe40000010220 */
[----:B------:R-:W-:Y:S01]  /*0630*/  SHF.R.U32.HI R17, RZ, 0x3, R34 ;  /* 0x00000003ff117819 */ /* 0x000fe20000011622 */
[----:B------:R2:W4:Y:S03]  /*0640*/  @P0 LDG.E.U16 R50, [R12.64] ;  /* 0x000000060c320981 */ /* 0x000526000c1e1500 */
[----:B------:R-:W-:Y:S01]  /*0650*/  SGXT.U32 R17, R17, 0x1 ;  /* 0x000000011111781a */ /* 0x000fe20000000000 */
[----:B------:R3:W4:Y:S01]  /*0660*/  @P1 LDG.E.U16 R49, [R14.64] ;  /* 0x000000060e311981 */ /* 0x000722000c1e1500 */
[----:B------:R-:W-:-:S04]  /*0670*/  LEA R8, P5, R9, R60, 0x1 ;  /* 0x0000003c09087211 */ /* 0x000fc800078a08ff */
[----:B------:R-:W-:-:S05]  /*0680*/  LEA.HI.X R9, R9, R61, R6, 0x1, P5 ;  /* 0x0000003d09097211 */ /* 0x000fca00028f0c06 */
[----:B------:R1:W-:Y:S04]  /*0690*/  LDGSTS.E.BYPASS.128 [R46], [R8.64], P2 ;  /* 0x00000000082e7fae */ /* 0x0003e80009101c46 */
[----:B------:R-:W0:Y:S04]  /*06a0*/  LDGDEPBAR ;  /* 0x00000000000079af */ /* 0x000e280000000000 */
[----:B------:R-:W-:Y:S06]  /*06b0*/  BAR.SYNC 0x0 ;  /* 0x0000000000007b1d */ /* 0x000fec0000000000 */
[----:B------:R-:W-:Y:S01]  /*06c0*/  @!PT LDS RZ, [RZ] ;  /* 0x00000000fffff984 */ /* 0x000fe20000000800 */
[----:B------:R-:W-:Y:S01]  /*06d0*/  @!PT LDS RZ, [RZ] ;  /* 0x00000000fffff984 */ /* 0x000fe20000000800 */
[----:B------:R-:W-:Y:S01]  /*06e0*/  @!PT LDS RZ, [RZ] ;  /* 0x00000000fffff984 */ /* 0x000fe20000000800 */
[----:B------:R1:W-:Y:S04]  /*06f0*/  LDGSTS.E.BYPASS.128 [R48+0x2000], [R10.64+0x80], P3 ;  /* 0x020000800a307fae */ /* 0x0003e80009901c46 */
[----:B------:R1:W-:Y:S04]  /*0700*/  LDGSTS.E.BYPASS.128 [R46+0x2000], [R8.64+0x80], P2 ;  /* 0x02000080082e7fae */ /* 0x0003e80009101c46 */
[----:B------:R-:W0:Y:S04]  /*0710*/  LDGDEPBAR ;  /* 0x00000000000079af */ /* 0x000e280000000000 */
[----:B------:R-:W-:Y:S06]  /*0720*/  BAR.SYNC 0x0 ;  /* 0x0000000000007b1d */ /* 0x000fec0000000000 */
[----:B------:R-:W-:Y:S01]  /*0730*/  @!PT LDS RZ, [RZ] ;  /* 0x00000000fffff984 */ /* 0x000fe20000000800 */
[----:B------:R-:W-:Y:S01]  /*0740*/  @!PT LDS RZ, [RZ] ;  /* 0x00000000fffff984 */ /* 0x000fe20000000800 */
[----:B------:R-:W-:Y:S01]  /*0750*/  @!PT LDS RZ, [RZ] ;  /* 0x00000000fffff984 */ /* 0x000fe20000000800 */
[----:B------:R1:W-:Y:S04]  /*0760*/  LDGSTS.E.BYPASS.128 [R48+0x4000], [R10.64+0x100], !PT ;  /* 0x040001000a307fae */ /* 0x0003e8000f901c46 */
[----:B------:R1:W-:Y:S04]  /*0770*/  LDGSTS.E.BYPASS.128 [R46+0x4000], [R8.64+0x100], !PT ;  /* 0x04000100082e7fae */ /* 0x0003e8000f901c46 */
[----:B------:R-:W0:Y:S01]  /*0780*/  LDGDEPBAR ;  /* 0x00000000000079af */ /* 0x000e220000000000 */
[----:B------:R-:W-:-:S02]  /*0790*/  LOP3.LUT R19, R17, 0x6, R55, 0xf8, !PT ;  /* 0x0000000611137812 */ /* 0x000fc400078ef837 */
[C---:B--2---:R-:W-:Y:S02]  /*07a0*/  LOP3.LUT R13, R17.reuse, 0x2, RZ, 0xfc, !PT ;  /* 0x00000002110d7812 */ /* 0x044fe400078efcff */
[----:B---3--:R-:W-:Y:S01]  /*07b0*/  LOP3.LUT R15, R17, 0x4, RZ, 0xfc, !PT ;  /* 0x00000004110f7812 */ /* 0x008fe200078efcff */
[----:B------:R-:W-:Y:S01]  /*07c0*/  IMAD R16, R19, 0x8, R16 ;  /* 0x0000000813107824 */ /* 0x000fe200078e0210 */
[--C-:B------:R-:W-:Y:S02]  /*07d0*/  LOP3.LUT R13, R13, 0x7, R34.reuse, 0x78, !PT ;  /* 0x000000070d0d7812 */ /* 0x100fe400078e7822 */
[----:B------:R-:W-:Y:S02]  /*07e0*/  LOP3.LUT R19, R17, 0x6, RZ, 0xfc, !PT ;  /* 0x0000000611137812 */ /* 0x000fe400078efcff */
[--C-:B------:R-:W-:Y:S02]  /*07f0*/  LOP3.LUT R15, R15, 0x7, R34.reuse, 0x78, !PT ;  /* 0x000000070f0f7812 */ /* 0x100fe400078e7822 */
[----:B------:R-:W-:Y:S01]  /*0800*/  LOP3.LUT R17, R17, 0x7, R34, 0x78, !PT ;  /* 0x0000000711117812 */ /* 0x000fe200078e7822 */
[----:B------:R-:W-:Y:S01]  /*0810*/  IMAD.SHL.U32 R12, R13, 0x8, RZ ;  /* 0x000000080d0c7824 */ /* 0x000fe200078e00ff */
[----:B------:R-:W-:Y:S01]  /*0820*/  LOP3.LUT R13, R45, 0x2, RZ, 0xfc, !PT ;  /* 0x000000022d0d7812 */ /* 0x000fe200078efcff */
[----:B------:R-:W-:Y:S01]  /*0830*/  IMAD.SHL.U32 R38, R15, 0x8, RZ ;  /* 0x000000080f267824 */ /* 0x000fe200078e00ff */
[----:B------:R-:W-:Y:S01]  /*0840*/  LOP3.LUT R15, R45, 0x4, RZ, 0xfc, !PT ;  /* 0x000000042d0f7812 */ /* 0x000fe200078efcff */
[----:B------:R-:W-:Y:S01]  /*0850*/  IMAD.SHL.U32 R40, R17, 0x8, RZ ;  /* 0x0000000811287824 */ /* 0x000fe200078e00ff */
[----:B------:R-:W-:-:S04]  /*0860*/  DEPBAR.LE SB0, 0x2 ;  /* 0x000080800000791a */ /* 0x000fc80000000000 */
[C---:B------:R-:W-:Y:S02]  /*0870*/  LOP3.LUT R17, R45.reuse, 0x6, RZ, 0xfc, !PT ;  /* 0x000000062d117812 */ /* 0x040fe400078efcff */
[----:B------:R-:W-:Y:S02]  /*0880*/  LOP3.LUT R39, R12, R21, RZ, 0xfc, !PT ;  /* 0x000000150c277212 */ /* 0x000fe400078efcff */
[--C-:B------:R-:W-:Y:S02]  /*0890*/  LOP3.LUT R12, R45, 0x7, R34.reuse, 0x78, !PT ;  /* 0x000000072d0c7812 */ /* 0x100fe400078e7822 */
[--C-:B------:R-:W-:Y:S02]  /*08a0*/  LOP3.LUT R13, R13, 0x7, R34.reuse, 0x78, !PT ;  /* 0x000000070d0d7812 */ /* 0x100fe400078e7822 */
[--C-:B------:R-:W-:Y:S02]  /*08b0*/  LOP3.LUT R15, R15, 0x7, R34.reuse, 0x78, !PT ;  /* 0x000000070f0f7812 */ /* 0x100fe400078e7822 */
[----:B------:R-:W-:-:S02]  /*08c0*/  LOP3.LUT R19, R19, 0x7, R34, 0x78, !PT ;  /* 0x0000000713137812 */ /* 0x000fc400078e7822 */
[----:B------:R-:W-:Y:S01]  /*08d0*/  LOP3.LUT R17, R17, 0x7, R34, 0x78, !PT ;  /* 0x0000000711117812 */ /* 0x000fe200078e7822 */
[----:B------:R-:W-:Y:S02]  /*08e0*/  IMAD.SHL.U32 R12, R12, 0x8, RZ ;  /* 0x000000080c0c7824 */ /* 0x000fe400078e00ff */
[----:B------:R-:W-:Y:S02]  /*08f0*/  IMAD.SHL.U32 R41, R16, 0x40, RZ ;  /* 0x0000004010297824 */ /* 0x000fe400078e00ff */
[----:B-1----:R-:W-:Y:S02]  /*0900*/  IMAD.SHL.U32 R8, R13, 0x8, RZ ;  /* 0x000000080d087824 */ /* 0x002fe400078e00ff */
[----:B------:R-:W-:Y:S02]  /*0910*/  IMAD.SHL.U32 R42, R15, 0x8, RZ ;  /* 0x000000080f2a7824 */ /* 0x000fe400078e00ff */
[----:B------:R-:W-:Y:S02]  /*0920*/  IMAD.SHL.U32 R14, R19, 0x8, RZ ;  /* 0x00000008130e7824 */ /* 0x000fe400078e00ff */
[----:B------:R-:W-:Y:S01]  /*0930*/  IMAD.SHL.U32 R10, R17, 0x8, RZ ;  /* 0x00000008110a7824 */ /* 0x000fe200078e00ff */
[----:B------:R-:W-:-:S02]  /*0940*/  LOP3.LUT R44, R12, R41, RZ, 0xfc, !PT ;  /* 0x000000290c2c7212 */ /* 0x000fc400078efcff */
[-C--:B------:R-:W-:Y:S02]  /*0950*/  LOP3.LUT R43, R8, R41.reuse, RZ, 0xfc, !PT ;  /* 0x00000029082b7212 */ /* 0x080fe400078efcff */
[----:B------:R-:W-:Y:S01]  /*0960*/  LOP3.LUT R42, R42, R41, RZ, 0xfc, !PT ;  /* 0x000000292a2a7212 */ /* 0x000fe200078efcff */
[----:B------:R-:W-:Y:S01]  /*0970*/  CS2R R16, SRZ ;  /* 0x0000000000107805 */ /* 0x000fe2000001ff00 */
[-C--:B------:R-:W-:Y:S01]  /*0980*/  LOP3.LUT R40, R40, R21.reuse, RZ, 0xfc, !PT ;  /* 0x0000001528287212 */ /* 0x080fe200078efcff */
[----:B------:R-:W-:Y:S01]  /*0990*/  CS2R R18, SRZ ;  /* 0x0000000000127805 */ /* 0x000fe2000001ff00 */
[-C--:B------:R-:W-:Y:S01]  /*09a0*/  LOP3.LUT R38, R38, R21.reuse, RZ, 0xfc, !PT ;  /* 0x0000001526267212 */ /* 0x080fe200078efcff */
[----:B------:R-:W-:Y:S01]  /*09b0*/  CS2R R12, SRZ ;  /* 0x00000000000c7805 */ /* 0x000fe2000001ff00 */
[----:B------:R-:W-:Y:S01]  /*09c0*/  LOP3.LUT R37, R14, R21, RZ, 0xfc, !PT ;  /* 0x000000150e257212 */ /* 0x000fe200078efcff */
[----:B------:R-:W-:Y:S01]  /*09d0*/  CS2R R8, SRZ ;  /* 0x0000000000087805 */ /* 0x000fe2000001ff00 */
[----:B------:R-:W-:Y:S01]  /*09e0*/  LOP3.LUT R41, R10, R41, RZ, 0xfc, !PT ;  /* 0x000000290a297212 */ /* 0x000fe200078efcff */
[----:B------:R-:W-:Y:S01]  /*09f0*/  CS2R R14, SRZ ;  /* 0x00000000000e7805 */ /* 0x000fe2000001ff00 */
[----:B------:R-:W-:Y:S01]  /*0a00*/  CS2R R10, SRZ ;  /* 0x00000000000a7805 */ /* 0x000fe2000001ff00 */
[----:B------:R-:W-:Y:S01]  /*0a10*/  CS2R R20, SRZ ;  /* 0x0000000000147805 */ /* 0x000fe2000001ff00 */
[----:B------:R-:W-:Y:S06]  /*0a20*/  BAR.SYNC 0x0 ;  /* 0x0000000000007b1d */ /* 0x000fec0000000000 */
.L_x_0:
[----:B------:R-:W-:Y:S01]  /*0a30*/  LEA R24, R44, UR4, 0x1 ;  /* 0x000000042c187c11 */ /* 0x000fe2000f8e08ff */
[----:B------:R-:W-:Y:S01]  /*0a40*/  UIADD3 UR5, UR5, 0x1, URZ ;  /* 0x0000000105057890 */ /* 0x000fe2000fffe03f */
[----:B------:R-:W-:-:S02]  /*0a50*/  LEA R59, R40, UR4, 0x1 ;  /* 0x00000004283b7c11 */ /* 0x000fc4000f8e08ff */
[----:B------:R-:W-:Y:S01]  /*0a60*/  IADD3 R35, R35, 0x1, RZ ;  /* 0x0000000123237810 */ /* 0x000fe20007ffe0ff */
[----:B------:R-:W-:Y:S01]  /*0a70*/  UISETP.GE.AND UP1, UPT, UR5, 0x3, UPT ;  /* 0x000000030500788c */ /* 0x000fe2000bf26270 */
[----:B------:R-:W-:Y:S01]  /*0a80*/  LDSM.16.M88.4 R24, [R24] ;  /* 0x000000001818783b */ /* 0x000fe20000000200 */
[----:B------:R-:W-:Y:S02]  /*0a90*/  LOP3.LUT R36, R36, 0x38, R51, 0xf8, !PT ;  /* 0x0000003824247812 */ /* 0x000fe400078ef833 */
[C---:B------:R-:W-:Y:S01]  /*0aa0*/  ISETP.GE.AND P0, PT, R35.reuse, 0x3, PT ;  /* 0x000000032300780c */ /* 0x040fe20003f06270 */
[----:B------:R-:W1:Y:S01]  /*0ab0*/  LDSM.16.M88.4 R28, [R59] ;  /* 0x000000003b1c783b */ /* 0x000e620000000200 */
[----:B------:R-:W-:Y:S02]  /*0ac0*/  USEL UR5, UR5, URZ, !UP1 ;  /* 0x0000003f05057287 */ /* 0x000fe4000c800000 */
[----:B------:R-:W-:Y:S01]  /*0ad0*/  SEL R35, R35, RZ, !P0 ;  /* 0x000000ff23237207 */ /* 0x000fe20004000000 */
[C---:B-1----:R-:W5:Y:S08]  /*0ae0*/  HMMA.16816.F32 R16, R24.reuse, R28, R16 ;  /* 0x0000001c1810723c */ /* 0x042f700000001810 */
[----:B------:R5:W5:Y:S02]  /*0af0*/  HMMA.16816.F32 R12, R24, R30, R12 ;  /* 0x0000001e180c723c */ /* 0x000b64000000180c */
[----:B-----5:R1:W2:Y:S02]  /*0b00*/  LDSM.16.M88.4 R28, [R59+0x1000] ;  /* 0x001000003b1c783b */ /* 0x0202a40000000200 */
[----:B-1----:R-:W-:-:S04]  /*0b10*/  LEA R59, R39, UR4, 0x1 ;  /* 0x00000004273b7c11 */ /* 0x002fc8000f8e08ff */
[C---:B--2---:R-:W5:Y:S08]  /*0b20*/  HMMA.16816.F32 R8, R24.reuse, R28, R8 ;  /* 0x0000001c1808723c */ /* 0x044f700000001808 */
[----:B------:R5:W5:Y:S02]  /*0b30*/  HMMA.16816.F32 R20, R24, R30, R20 ;  /* 0x0000001e1814723c */ /* 0x000b640000001814 */
[----:B-----5:R-:W-:Y:S05]  /*0b40*/  LDSM.16.M88.4 R28, [R59] ;  /* 0x000000003b1c783b */ /* 0x020fea0000000200 */
[----:B------:R-:W-:-:S06]  /*0b50*/  LEA R25, R43, UR4, 0x1 ;  /* 0x000000042b197c11 */ /* 0x000fcc000f8e08ff */
[----:B------:R-:W1:Y:S02]  /*0b60*/  LDSM.16.M88.4 R24, [R25] ;  /* 0x000000001918783b */ /* 0x000e640000000200 */
        /* <DEDUP_REMOVED lines=16> */
[----:B------:R-:W-:Y:S01]  /*0c70*/  LEA R25, R41, UR4, 0x1 ;  /* 0x0000000429197c11 */ /* 0x000fe2000f8e08ff */
[----:B------:R-:W-:-:S05]  /*0c80*/  USHF.L.U32 UR4, UR5, 0xd, URZ ;  /* 0x0000000d05047899 */ /* 0x000fca000800063f */
[----:B------:R-:W1:Y:S02]  /*0c90*/  LDSM.16.M88.4 R24, [R25] ;  /* 0x000000001918783b */ /* 0x000e640000000200 */
[C---:B-1----:R-:W5:Y:S08]  /*0ca0*/  HMMA.16816.F32 R16, R24.reuse, R28, R16 ;  /* 0x0000001c1810723c */ /* 0x042f700000001810 */
[C---:B------:R5:W5:Y:S02]  /*0cb0*/  HMMA.16816.F32 R12, R24.reuse, R30, R12 ;  /* 0x0000001e180c723c */ /* 0x040b64000000180c */
[----:B-----5:R-:W1:Y:S06]  /*0cc0*/  LDSM.16.M88.4 R28, [R59+0x1000] ;  /* 0x001000003b1c783b */ /* 0x020e6c0000000200 */
[C---:B-1----:R5:W5:Y:S07]  /*0cd0*/  HMMA.16816.F32 R8, R24.reuse, R28, R8 ;  /* 0x0000001c1808723c */ /* 0x042b6e0000001808 */
[----:B-----5:R-:W-:Y:S01]  /*0ce0*/  IMAD R29, R35, 0x2000, R48 ;  /* 0x00002000231d7824 */ /* 0x020fe200078e0230 */
[----:B------:R5:W5:Y:S07]  /*0cf0*/  HMMA.16816.F32 R20, R24, R30, R20 ;  /* 0x0000001e1814723c */ /* 0x000b6e0000001814 */
[-C--:B-----5:R-:W-:Y:S01]  /*0d00*/  LOP3.LUT R27, R5, R36.reuse, RZ, 0xfc, !PT ;  /* 0x00000024051b7212 */ /* 0x0a0fe200078efcff */
[----:B------:R-:W-:Y:S01]  /*0d10*/  IMAD R31, R35, 0x2000, R46 ;  /* 0x00002000231f7824 */ /* 0x000fe200078e022e */
[----:B------:R-:W-:Y:S01]  /*0d20*/  LOP3.LUT R25, R7, R36, RZ, 0xfc, !PT ;  /* 0x0000002407197212 */ /* 0x000fe200078efcff */
[----:B------:R-:W-:Y:S01]  /*0d30*/  IMAD.MOV.U32 R36, RZ, RZ, 0x100 ;  /* 0x00000100ff247424 */ /* 0x000fe200078e00ff */
[----:B------:R-:W-:Y:S06]  /*0d40*/  BAR.SYNC 0x0 ;  /* 0x0000000000007b1d */ /* 0x000fec0000000000 */
[----:B------:R-:W-:-:S02]  /*0d50*/  LEA R26, P1, R27, R60, 0x1 ;  /* 0x0000003c1b1a7211 */ /* 0x000fc400078208ff */
[----:B------:R-:W-:Y:S02]  /*0d60*/  LEA R24, P0, R25, R60, 0x1 ;  /* 0x0000003c19187211 */ /* 0x000fe400078008ff */
[-C--:B------:R-:W-:Y:S02]  /*0d70*/  LEA.HI.X R27, R27, R61.reuse, R4, 0x1, P1 ;  /* 0x0000003d1b1b7211 */ /* 0x080fe400008f0c04 */
[----:B------:R-:W-:Y:S02]  /*0d80*/  LEA.HI.X R25, R25, R61, R6, 0x1, P0 ;  /* 0x0000003d19197211 */ /* 0x000fe400000f0c06 */
[----:B------:R-:W-:Y:S01]  /*0d90*/  PLOP3.LUT P0, PT, PT, PT, UP0, 0x80, 0x0 ;  /* 0x000000000000781c */ /* 0x000fe20003f0f008 */
[----:B------:R-:W-:Y:S01]  /*0da0*/  @!PT LDS RZ, [RZ] ;  /* 0x00000000fffff984 */ /* 0x000fe20000000800 */
[----:B------:R-:W-:Y:S01]  /*0db0*/  @!PT LDS RZ, [RZ] ;  /* 0x00000000fffff984 */ /* 0x000fe20000000800 */
[----:B------:R-:W-:Y:S01]  /*0dc0*/  @!PT LDS RZ, [RZ] ;  /* 0x00000000fffff984 */ /* 0x000fe20000000800 */
[----:B------:R1:W-:Y:S01]  /*0dd0*/  LDGSTS.E.BYPASS.128 [R29], [R26.64], !PT ;  /* 0x000000001a1d7fae */ /* 0x0003e2000f901c46 */
[----:B------:R-:W-:-:S03]  /*0de0*/  UPLOP3.LUT UP0, UPT, UPT, UPT, UPT, 0x40, 0x0 ;  /* 0x000000000000789c */ /* 0x000fc60003f0e870 */
[----:B------:R1:W-:Y:S04]  /*0df0*/  LDGSTS.E.BYPASS.128 [R31], [R24.64], !PT ;  /* 0x00000000181f7fae */ /* 0x0003e8000f901c46 */
[----:B------:R-:W0:Y:S01]  /*0e00*/  LDGDEPBAR ;  /* 0x00000000000079af */ /* 0x000e220000000000 */
[----:B------:R-:W-:-:S04]  /*0e10*/  DEPBAR.LE SB0, 0x2 ;  /* 0x000080800000791a */ /* 0x000fc80000000000 */
[----:B------:R-:W-:Y:S06]  /*0e20*/  BAR.SYNC 0x0 ;  /* 0x0000000000007b1d */ /* 0x000fec0000000000 */
[----:B-1----:R-:W-:Y:S05]  /*0e30*/  @P0 BRA `(.L_x_0) ;  /* 0xfffffbf000000947 */ /* 0x002fea000383ffff */
[-C--:B------:R-:W-:Y:S01]  /*0e40*/  ISETP.GE.AND P0, PT, R3, R58.reuse, PT ;  /* 0x0000003a0300720c */ /* 0x080fe20003f06270 */
[----:B----4-:R-:W-:Y:S01]  /*0e50*/  HADD2.F32 R49, -RZ, R49.H0_H0 ;  /* 0x20000031ff317230 */ /* 0x010fe20000004100 */
[----:B------:R-:W-:Y:S01]  /*0e60*/  LOP3.LUT R3, R54, 0x30, RZ, 0xc0, !PT ;  /* 0x0000003036037812 */ /* 0x000fe200078ec0ff */
[----:B------:R-:W-:Y:S01]  /*0e70*/  HADD2.F32 R50, -RZ, R50.H0_H0 ;  /* 0x20000032ff327230 */ /* 0x000fe20000004100 */
[----:B------:R-:W-:Y:S01]  /*0e80*/  ISETP.GE.AND P1, PT, R2, R58, PT ;  /* 0x0000003a0200720c */ /* 0x000fe20003f26270 */
[----:B------:R-:W-:Y:S01]  /*0e90*/  IMAD.SHL.U32 R6, R55, 0x2, RZ ;  /* 0x0000000237067824 */ /* 0x000fe200078e00ff */
[----:B------:R-:W-:Y:S01]  /*0ea0*/  LEA.HI R56, R56, R3, RZ, 0x1e ;  /* 0x0000000338387211 */ /* 0x000fe200078ff0ff */
[----:B------:R-:W-:Y:S01]  /*0eb0*/  IMAD.SHL.U32 R3, R34, 0x2, RZ ;  /* 0x0000000222037824 */ /* 0x000fe200078e00ff */
[-C--:B------:R-:W-:Y:S01]  /*0ec0*/  FMUL R2, R19, R49.reuse ;  /* 0x0000003113027220 */ /* 0x080fe20000400000 */
[-C--:B------:R-:W-:Y:S01]  /*0ed0*/  FMUL R24, R18, R49.reuse ;  /* 0x0000003112187220 */ /* 0x080fe20000400000 */
[-C--:B------:R-:W-:Y:S01]  /*0ee0*/  FMUL R20, R20, R50.reuse ;  /* 0x0000003214147220 */ /* 0x080fe20000400000 */
[-C--:B------:R-:W-:Y:S01]  /*0ef0*/  FMUL R22, R22, R49.reuse ;  /* 0x0000003116167220 */ /* 0x080fe20000400000 */
[----:B------:R-:W-:Y:S01]  /*0f00*/  LOP3.LUT R3, R3, 0x6, RZ, 0xc0, !PT ;  /* 0x0000000603037812 */ /* 0x000fe200078ec0ff */
[-C--:B------:R-:W-:Y:S01]  /*0f10*/  FMUL R14, R14, R49.reuse ;  /* 0x000000310e0e7220 */ /* 0x080fe20000400000 */
[----:B------:R-:W-:Y:S01]  /*0f20*/  LOP3.LUT R45, R45, 0xe, R6, 0xf8, !PT ;  /* 0x0000000e2d2d7812 */ /* 0x000fe200078ef806 */
[-C--:B------:R-:W-:Y:S01]  /*0f30*/  FMUL R15, R15, R49.reuse ;  /* 0x000000310f0f7220 */ /* 0x080fe20000400000 */
[C-C-:B------:R-:W-:Y:S01]  /*0f40*/  LOP3.LUT R4, R3.reuse, 0x8, R54.reuse, 0xf8, !PT ;  /* 0x0000000803047812 */ /* 0x140fe200078ef836 */
[-C--:B------:R-:W-:Y:S01]  /*0f50*/  FMUL R10, R10, R49.reuse ;  /* 0x000000310a0a7220 */ /* 0x080fe20000400000 */
[----:B------:R-:W-:Y:S01]  /*0f60*/  LOP3.LUT R5, R3, 0x8, R54, 0xf8, !PT ;  /* 0x0000000803057812 */ /* 0x000fe200078ef836 */
[-C--:B------:R-:W-:Y:S01]  /*0f70*/  FMUL R11, R11, R49.reuse ;  /* 0x000000310b0b7220 */ /* 0x080fe20000400000 */
[--C-:B------:R-:W-:Y:S01]  /*0f80*/  LOP3.LUT R3, R57, 0x30, R4.reuse, 0xfe, !PT ;  /* 0x0000003039037812 */ /* 0x100fe200078efe04 */
[----:B------:R-:W-:Y:S01]  /*0f90*/  FMUL R7, R21, R50 ;  /* 0x0000003215077220 */ /* 0x000fe20000400000 */
[----:B------:R-:W-:Y:S01]  /*0fa0*/  LOP3.LUT R19, R57, R4, RZ, 0xfc, !PT ;  /* 0x0000000439137212 */ /* 0x000fe200078efcff */
[----:B------:R-:W-:Y:S01]  /*0fb0*/  IMAD R18, R56, 0x44, R5 ;  /* 0x0000004438127824 */ /* 0x000fe200078e0205 */
[----:B------:R-:W-:Y:S01]  /*0fc0*/  ISETP.GE.AND P2, PT, R3, R58, PT ;  /* 0x0000003a0300720c */ /* 0x000fe20003f46270 */
[----:B------:R-:W-:Y:S01]  /*0fd0*/  FMUL R49, R23, R49 ;  /* 0x0000003117317220 */ /* 0x000fe20000400000 */
[--C-:B------:R-:W-:Y:S01]  /*0fe0*/  LOP3.LUT R3, R57, 0x31, R4.reuse, 0xfe, !PT ;  /* 0x0000003139037812 */ /* 0x100fe200078efe04 */
[-C--:B------:R-:W-:Y:S01]  /*0ff0*/  FMUL R16, R16, R50.reuse ;  /* 0x0000003210107220 */ /* 0x080fe20000400000 */
[----:B------:R-:W-:Y:S01]  /*1000*/  LOP3.LUT R5, R4, 0x30, RZ, 0xfc, !PT ;  /* 0x0000003004057812 */ /* 0x000fe200078efcff */
[----:B------:R-:W-:Y:S01]  /*1010*/  FMUL R17, R17, R50 ;  /* 0x0000003211117220 */ /* 0x000fe20000400000 */
[----:B------:R-:W-:Y:S01]  /*1020*/  ISETP.GE.AND P5, PT, R3, R58, PT ;  /* 0x0000003a0300720c */ /* 0x000fe20003fa6270 */
[----:B------:R-:W-:Y:S01]  /*1030*/  FMUL R12, R12, R50 ;  /* 0x000000320c0c7220 */ /* 0x000fe20000400000 */
[----:B------:R-:W-:Y:S01]  /*1040*/  ISETP.GE.AND P6, PT, R19, R58, PT ;  /* 0x0000003a1300720c */ /* 0x000fe20003fc6270 */
[-C--:B------:R-:W-:Y:S01]  /*1050*/  FMUL R9, R9, R50.reuse ;  /* 0x0000003209097220 */ /* 0x080fe20000400000 */
[----:B------:R-:W-:Y:S01]  /*1060*/  LOP3.LUT R3, R57, 0x1, R4, 0xfe, !PT ;  /* 0x0000000139037812 */ /* 0x000fe200078efe04 */
[-C--:B------:R-:W-:Y:S01]  /*1070*/  FMUL R13, R13, R50.reuse ;  /* 0x000000320d0d7220 */ /* 0x080fe20000400000 */
[----:B------:R-:W-:Y:S01]  /*1080*/  SHF.R.U32.HI R19, RZ, 0x4, R34 ;  /* 0x00000004ff137819 */ /* 0x000fe20000011622 */
[----:B------:R-:W-:Y:S01]  /*1090*/  FMUL R8, R8, R50 ;  /* 0x0000003208087220 */ /* 0x000fe20000400000 */
[-C--:B------:R-:W-:Y:S01]  /*10a0*/  ISETP.GT.U32.AND P3, PT, R53, R5.reuse, PT ;  /* 0x000000053500720c */ /* 0x080fe20003f64070 */
[----:B------:R-:W-:Y:S01]  /*10b0*/  IMAD.SHL.U32 R34, R34, 0x4, RZ ;  /* 0x0000000422227824 */ /* 0x000fe200078e00ff */
[----:B------:R-:W-:Y:S01]  /*10c0*/  ISETP.GT.U32.AND P4, PT, R52, R5, PT ;  /* 0x000000053400720c */ /* 0x000fe20003f84070 */
[----:B------:R-:W-:-:S04]  /*10d0*/  DEPBAR.LE SB0, 0x0 ;  /* 0x000080000000791a */ /* 0x000fc80000000000 */
[----:B------:R-:W-:Y:S02]  /*10e0*/  FSEL R5, R20, RZ, !P2 ;  /* 0x000000ff14057208 */ /* 0x000fe40005000000 */
[----:B------:R-:W-:Y:S02]  /*10f0*/  FSEL R6, R22, RZ, !P2 ;  /* 0x000000ff16067208 */ /* 0x000fe40005000000 */
[----:B------:R-:W-:Y:S02]  /*1100*/  ISETP.GE.AND P2, PT, R3, R58, PT ;  /* 0x0000003a0300720c */ /* 0x000fe40003f46270 */
[----:B------:R-:W-:Y:S02]  /*1110*/  SGXT.U32 R20, R19, 0x4 ;  /* 0x000000041314781a */ /* 0x000fe40000000000 */
[C-C-:B------:R-:W-:Y:S02]  /*1120*/  LOP3.LUT R3, R57.reuse, 0x10, R4.reuse, 0xfe, !PT ;  /* 0x0000001039037812 */ /* 0x140fe400078efe04 */
[----:B------:R-:W-:-:S02]  /*1130*/  LOP3.LUT R19, R57, 0x11, R4, 0xfe, !PT ;  /* 0x0000001139137812 */ /* 0x000fc400078efe04 */
[----:B------:R-:W-:Y:S02]  /*1140*/  FSEL R5, R5, RZ, P3 ;  /* 0x000000ff05057208 */ /* 0x000fe40001800000 */
[----:B------:R-:W-:Y:S02]  /*1150*/  FSEL R6, R6, RZ, P4 ;  /* 0x000000ff06067208 */ /* 0x000fe40002000000 */
[-C--:B------:R-:W-:Y:S02]  /*1160*/  ISETP.GE.AND P3, PT, R3, R58.reuse, PT ;  /* 0x0000003a0300720c */ /* 0x080fe40003f66270 */
[----:B------:R-:W-:Y:S02]  /*1170*/  ISETP.GE.AND P4, PT, R19, R58, PT ;  /* 0x0000003a1300720c */ /* 0x000fe40003f86270 */
[C---:B------:R-:W-:Y:S02]  /*1180*/  LOP3.LUT R25, R57.reuse, 0x20, R4, 0xfe, !PT ;  /* 0x0000002039197812 */ /* 0x040fe400078efe04 */
[----:B------:R-:W-:-:S02]  /*1190*/  LOP3.LUT R3, R57, 0x30, R20, 0xfe, !PT ;  /* 0x0000003039037812 */ /* 0x000fc400078efe14 */
[C-C-:B------:R-:W-:Y:S02]  /*11a0*/  LOP3.LUT R21, R57.reuse, 0x20, R20.reuse, 0xfe, !PT ;  /* 0x0000002039157812 */ /* 0x140fe400078efe14 */
[C---:B------:R-:W-:Y:S02]  /*11b0*/  LOP3.LUT R19, R57.reuse, 0x10, R20, 0xfe, !PT ;  /* 0x0000001039137812 */ /* 0x040fe400078efe14 */
[C---:B------:R-:W-:Y:S02]  /*11c0*/  LOP3.LUT R23, R57.reuse, R20, RZ, 0xfc, !PT ;  /* 0x0000001439177212 */ /* 0x040fe400078efcff */
[----:B------:R-:W-:Y:S01]  /*11d0*/  LOP3.LUT R57, R57, 0x21, R4, 0xfe, !PT ;  /* 0x0000002139397812 */ /* 0x000fe200078efe04 */
[----:B------:R-:W-:Y:S01]  /*11e0*/  IMAD.SHL.U32 R29, R19, 0x1000, RZ ;  /* 0x00001000131d7824 */ /* 0x000fe200078e00ff */
[----:B------:R-:W-:Y:S01]  /*11f0*/  FSEL R7, R7, RZ, !P5 ;  /* 0x000000ff07077208 */ /* 0x000fe20006800000 */
[----:B------:R-:W-:Y:S01]  /*1200*/  IMAD.SHL.U32 R31, R23, 0x1000, RZ ;  /* 0x00001000171f7824 */ /* 0x000fe200078e00ff */
[----:B------:R-:W-:-:S02]  /*1210*/  FSEL R20, R49, RZ, !P5 ;  /* 0x000000ff31147208 */ /* 0x000fc40006800000 */
[-C--:B------:R-:W-:Y:S02]  /*1220*/  ISETP.GE.AND P5, PT, R25, R58.reuse, PT ;  /* 0x0000003a1900720c */ /* 0x080fe40003fa6270 */
[----:B------:R-:W-:Y:S02]  /*1230*/  FSEL R25, R16, RZ, !P6 ;  /* 0x000000ff10197208 */ /* 0x000fe40007000000 */
[----:B------:R-:W-:Y:S02]  /*1240*/  FSEL R24, R24, RZ, !P6 ;  /* 0x000000ff18187208 */ /* 0x000fe40007000000 */
[----:B------:R-:W-:Y:S02]  /*1250*/  ISETP.GE.AND P6, PT, R57, R58, PT ;  /* 0x0000003a3900720c */ /* 0x000fe40003fc6270 */
[C---:B------:R-:W-:Y:S02]  /*1260*/  LOP3.LUT R16, R4.reuse, 0x21, RZ, 0xfc, !PT ;  /* 0x0000002104107812 */ /* 0x040fe400078efcff */
[----:B------:R-:W-:-:S02]  /*1270*/  LOP3.LUT R22, R4, 0x11, RZ, 0xfc, !PT ;  /* 0x0000001104167812 */ /* 0x000fc400078efcff */
[----:B------:R-:W-:Y:S02]  /*1280*/  FSEL R17, R17, RZ, !P2 ;  /* 0x000000ff11117208 */ /* 0x000fe40005000000 */
[----:B------:R-:W-:Y:S02]  /*1290*/  FSEL R26, R2, RZ, !P2 ;  /* 0x000000ff021a7208 */ /* 0x000fe40005000000 */
[-C--:B------:R-:W-:Y:S02]  /*12a0*/  ISETP.GT.U32.AND P2, PT, R53, R16.reuse, PT ;  /* 0x000000103500720c */ /* 0x080fe40003f44070 */
[----:B------:R-:W-:Y:S02]  /*12b0*/  FSEL R12, R12, RZ, !P3 ;  /* 0x000000ff0c0c7208 */ /* 0x000fe40005800000 */
[----:B------:R-:W-:Y:S02]  /*12c0*/  FSEL R14, R14, RZ, !P3 ;  /* 0x000000ff0e0e7208 */ /* 0x000fe40005800000 */
[----:B------:R-:W-:Y:S01]  /*12d0*/  FSEL R9, R9, RZ, !P6 ;  /* 0x000000ff09097208 */ /* 0x000fe20007000000 */
[----:B------:R-:W-:Y:S06]  /*12e0*/  BAR.SYNC 0x0 ;  /* 0x0000000000007b1d */ /* 0x000fec0000000000 */
[----:B------:R-:W-:-:S02]  /*12f0*/  ISETP.GT.U32.AND P3, PT, R52, R16, PT ;  /* 0x000000103400720c */ /* 0x000fc40003f64070 */
[----:B------:R-:W-:Y:S02]  /*1300*/  LOP3.LUT R2, R4, 0x10, RZ, 0xfc, !PT ;  /* 0x0000001004027812 */ /* 0x000fe400078efcff */
[----:B------:R-:W-:Y:S02]  /*1310*/  FSEL R13, R13, RZ, !P4 ;  /* 0x000000ff0d0d7208 */ /* 0x000fe40006000000 */
[----:B------:R-:W-:Y:S02]  /*1320*/  FSEL R15, R15, RZ, !P4 ;  /* 0x000000ff0f0f7208 */ /* 0x000fe40006000000 */
[----:B------:R-:W-:Y:S02]  /*1330*/  FSEL R16, R8, RZ, !P5 ;  /* 0x000000ff08107208 */ /* 0x000fe40006800000 */
[----:B------:R-:W-:Y:S02]  /*1340*/  FSEL R27, R10, RZ, !P5 ;  /* 0x000000ff0a1b7208 */ /* 0x000fe40006800000 */
[----:B------:R-:W-:-:S02]  /*1350*/  ISETP.GT.U32.AND P4, PT, R53, R22, PT ;  /* 0x000000163500720c */ /* 0x000fc40003f84070 */
[C---:B------:R-:W-:Y:S02]  /*1360*/  ISETP.GT.U32.AND P5, PT, R52.reuse, R22, PT ;  /* 0x000000163400720c */ /* 0x040fe40003fa4070 */
[----:B------:R-:W-:Y:S02]  /*1370*/  FSEL R22, R9, RZ, P2 ;  /* 0x000000ff09167208 */ /* 0x000fe40001000000 */
[-C--:B------:R-:W-:Y:S02]  /*1380*/  ISETP.GT.U32.AND P2, PT, R52, R2.reuse, PT ;  /* 0x000000023400720c */ /* 0x080fe40003f44070 */
[----:B------:R-:W-:Y:S02]  /*1390*/  LOP3.LUT R8, R4, 0x1, RZ, 0xfc, !PT ;  /* 0x0000000104087812 */ /* 0x000fe400078efcff */
[----:B------:R-:W-:Y:S02]  /*13a0*/  FSEL R28, R11, RZ, !P6 ;  /* 0x000000ff0b1c7208 */ /* 0x000fe40007000000 */
[----:B------:R-:W-:-:S02]  /*13b0*/  ISETP.GT.U32.AND P6, PT, R53, R2, PT ;  /* 0x000000023500720c */ /* 0x000fc40003fc4070 */
[----:B------:R-:W-:Y:S02]  /*13c0*/  FSEL R9, R13, RZ, P4 ;  /* 0x000000ff0d097208 */ /* 0x000fe40002000000 */
[----:B------:R-:W-:Y:S02]  /*13d0*/  FSEL R15, R15, RZ, P5 ;  /* 0x000000ff0f0f7208 */ /* 0x000fe40002800000 */
[----:B------:R-:W-:Y:S02]  /*13e0*/  FSEL R14, R14, RZ, P2 ;  /* 0x000000ff0e0e7208 */ /* 0x000fe40001000000 */
[-C--:B------:R-:W-:Y:S02]  /*13f0*/  ISETP.GT.U32.AND P4, PT, R53, R8.reuse, PT ;  /* 0x000000083500720c */ /* 0x080fe40003f84070 */
[C---:B------:R-:W-:Y:S02]  /*1400*/  ISETP.GT.U32.AND P5, PT, R52.reuse, R8, PT ;  /* 0x000000083400720c */ /* 0x040fe40003fa4070 */
[----:B------:R-:W-:-:S02]  /*1410*/  ISETP.GT.U32.AND P2, PT, R52, R4, PT ;  /* 0x000000043400720c */ /* 0x000fc40003f44070 */
[----:B------:R-:W-:Y:S02]  /*1420*/  FSEL R8, R12, RZ, P6 ;  /* 0x000000ff0c087208 */ /* 0x000fe40003000000 */
[----:B------:R-:W-:Y:S02]  /*1430*/  ISETP.GT.U32.AND P6, PT, R53, R4, PT ;  /* 0x000000043500720c */ /* 0x000fe40003fc4070 */
[C---:B------:R-:W-:Y:S02]  /*1440*/  LOP3.LUT R2, R4.reuse, 0x20, RZ, 0xfc, !PT ;  /* 0x0000002004027812 */ /* 0x040fe400078efcff */
[----:B------:R-:W-:Y:S02]  /*1450*/  LOP3.LUT R4, R4, 0x31, RZ, 0xfc, !PT ;  /* 0x0000003104047812 */ /* 0x000fe400078efcff */
[----:B------:R-:W-:Y:S02]  /*1460*/  FSEL R13, R26, RZ, P5 ;  /* 0x000000ff1a0d7208 */ /* 0x000fe40002800000 */
[----:B------:R-:W-:-:S02]  /*1470*/  FSEL R24, R24, RZ, P2 ;  /* 0x000000ff18187208 */ /* 0x000fc40001000000 */
[----:B------:R-:W-:Y:S02]  /*1480*/  FSEL R11, R17, RZ, P4 ;  /* 0x000000ff110b7208 */ /* 0x000fe40002000000 */
[CC--:B------:R-:W-:Y:S02]  /*1490*/  ISETP.GT.U32.AND P5, PT, R52.reuse, R2.reuse, PT ;  /* 0x000000023400720c */ /* 0x0c0fe40003fa4070 */
[----:B------:R-:W-:Y:S02]  /*14a0*/  FSEL R25, R25, RZ, P6 ;  /* 0x000000ff19197208 */ /* 0x000fe40003000000 */
[C---:B------:R-:W-:Y:S02]  /*14b0*/  ISETP.GT.U32.AND P4, PT, R53.reuse, R2, PT ;  /* 0x000000023500720c */ /* 0x040fe40003f84070 */
[-C--:B------:R-:W-:Y:S02]  /*14c0*/  ISETP.GT.U32.AND P6, PT, R53, R4.reuse, PT ;  /* 0x000000043500720c */ /* 0x080fe40003fc4070 */
[----:B------:R-:W-:-:S02]  /*14d0*/  ISETP.GT.U32.AND P2, PT, R52, R4, PT ;  /* 0x000000043400720c */ /* 0x000fc40003f44070 */
[----:B------:R-:W-:Y:S02]  /*14e0*/  FSEL R13, R13, RZ, !P0 ;  /* 0x000000ff0d0d7208 */ /* 0x000fe40004000000 */
[----:B------:R-:W-:Y:S02]  /*14f0*/  FSEL R12, R24, RZ, !P0 ;  /* 0x000000ff180c7208 */ /* 0x000fe40004000000 */
[----:B------:R-:W-:Y:S02]  /*1500*/  FSEL R27, R27, RZ, P5 ;  /* 0x000000ff1b1b7208 */ /* 0x000fe40002800000 */
[----:B------:R-:W-:Y:S01]  /*1510*/  FSEL R28, R28, RZ, P3 ;  /* 0x000000ff1c1c7208 */ /* 0x000fe20001800000 */
[----:B------:R1:W-:Y:S01]  /*1520*/  STS.64 [R18.X4+0x880], R12 ;  /* 0x0008800c12007388 */ /* 0x0003e20000004a00 */
[----:B------:R-:W-:Y:S02]  /*1530*/  FSEL R16, R16, RZ, P4 ;  /* 0x000000ff10107208 */ /* 0x000fe40002000000 */
[----:B------:R-:W-:-:S02]  /*1540*/  FSEL R7, R7, RZ, P6 ;  /* 0x000000ff07077208 */ /* 0x000fc40003000000 */
[----:B------:R-:W-:Y:S02]  /*1550*/  FSEL R20, R20, RZ, P2 ;  /* 0x000000ff14147208 */ /* 0x000fe40001000000 */
[----:B------:R-:W-:Y:S02]  /*1560*/  LOP3.LUT R34, R34, 0x3c, RZ, 0xc0, !PT ;  /* 0x0000003c22227812 */ /* 0x000fe400078ec0ff */
[----:B------:R-:W-:Y:S02]  /*1570*/  FSEL R10, R25, RZ, !P1 ;  /* 0x000000ff190a7208 */ /* 0x000fe40004800000 */
[----:B------:R-:W-:Y:S01]  /*1580*/  FSEL R9, R9, RZ, !P1 ;  /* 0x000000ff09097208 */ /* 0x000fe20004800000 */
[----:B------:R-:W-:Y:S01]  /*1590*/  IMAD R45, R45, 0x44, R34 ;  /* 0x000000442d2d7824 */ /* 0x000fe200078e0222 */
[----:B-1----:R-:W-:Y:S02]  /*15a0*/  FSEL R12, R27, RZ, !P0 ;  /* 0x000000ff1b0c7208 */ /* 0x002fe40004000000 */
[----:B------:R-:W-:-:S02]  /*15b0*/  FSEL R15, R15, RZ, !P0 ;  /* 0x000000ff0f0f7208 */ /* 0x000fc40004000000 */
[----:B------:R-:W-:Y:S02]  /*15c0*/  FSEL R8, R8, RZ, !P1 ;  /* 0x000000ff08087208 */ /* 0x000fe40004800000 */
[----:B------:R-:W-:Y:S02]  /*15d0*/  FSEL R14, R14, RZ, !P0 ;  /* 0x000000ff0e0e7208 */ /* 0x000fe40004000000 */
[----:B------:R-:W-:Y:S01]  /*15e0*/  FSEL R11, R11, RZ, !P1 ;  /* 0x000000ff0b0b7208 */ /* 0x000fe20004800000 */
[----:B------:R-:W-:Y:S01]  /*15f0*/  STS.64 [R18.X4+0x40], R8 ;  /* 0x0000400812007388 */ /* 0x000fe20000004a00 */
[----:B------:R-:W-:Y:S02]  /*1600*/  FSEL R24, R5, RZ, !P1 ;  /* 0x000000ff05187208 */ /* 0x000fe40004800000 */
[----:B------:R-:W-:Y:S01]  /*1610*/  FSEL R26, R6, RZ, !P0 ;  /* 0x000000ff061a7208 */ /* 0x000fe20004000000 */
[----:B------:R-:W-:Y:S01]  /*1620*/  STS.64 [R18.X4], R10 ;  /* 0x0000000a12007388 */ /* 0x000fe20000004a00 */
[----:B------:R-:W-:-:S02]  /*1630*/  FSEL R17, R22, RZ, !P1 ;  /* 0x000000ff16117208 */ /* 0x000fc40004800000 */
[----:B------:R-:W-:Y:S01]  /*1640*/  FSEL R13, R28, RZ, !P0 ;  /* 0x000000ff1c0d7208 */ /* 0x000fe20004000000 */
[----:B------:R-:W-:Y:S01]  /*1650*/  STS.64 [R18.X4+0x8c0], R14 ;  /* 0x0008c00e12007388 */ /* 0x000fe20000004a00 */
[----:B------:R-:W-:Y:S02]  /*1660*/  FSEL R16, R16, RZ, !P1 ;  /* 0x000000ff10107208 */ /* 0x000fe40004800000 */
[----:B------:R-:W-:Y:S01]  /*1670*/  FSEL R25, R7, RZ, !P1 ;  /* 0x000000ff07197208 */ /* 0x000fe20004800000 */
[----:B------:R-:W-:Y:S01]  /*1680*/  STS.64 [R18.X4+0x900], R12 ;  /* 0x0009000c12007388 */ /* 0x000fe20000004a00 */
[----:B------:R-:W-:Y:S02]  /*1690*/  FSEL R27, R20, RZ, !P0 ;  /* 0x000000ff141b7208 */ /* 0x000fe40004000000 */
[-C--:B------:R-:W-:Y:S01]  /*16a0*/  ISETP.GE.U32.AND P3, PT, R23, R58.reuse, PT ;  /* 0x0000003a1700720c */ /* 0x080fe20003f66070 */
[----:B------:R-:W-:Y:S01]  /*16b0*/  STS.64 [R18.X4+0x80], R16 ;  /* 0x0000801012007388 */ /* 0x000fe20000004a00 */
[----:B------:R-:W-:-:S02]  /*16c0*/  ISETP.GE.U32.AND P5, PT, R19, R58, PT ;  /* 0x0000003a1300720c */ /* 0x000fc40003fa6070 */
[-C--:B------:R-:W-:Y:S01]  /*16d0*/  ISETP.GE.U32.AND P0, PT, R21, R58.reuse, PT ;  /* 0x0000003a1500720c */ /* 0x080fe20003f06070 */
[----:B------:R-:W-:Y:S01]  /*16e0*/  STS.64 [R18.X4+0xc0], R24 ;  /* 0x0000c01812007388 */ /* 0x000fe20000004a00 */
[----:B------:R-:W-:Y:S02]  /*16f0*/  ISETP.GE.U32.AND P1, PT, R3, R58, PT ;  /* 0x0000003a0300720c */ /* 0x000fe40003f26070 */
[CC--:B------:R-:W-:Y:S01]  /*1700*/  ISETP.GE.AND.EX P3, PT, R32.reuse, R33.reuse, PT, P3 ;  /* 0x000000212000720c */ /* 0x0c0fe20003f66330 */
[----:B------:R-:W-:Y:S01]  /*1710*/  STS.64 [R18.X4+0x940], R26 ;  /* 0x0009401a12007388 */ /* 0x000fe20000004a00 */
[CC--:B------:R-:W-:Y:S02]  /*1720*/  ISETP.GE.AND.EX P5, PT, R32.reuse, R33.reuse, PT, P5 ;  /* 0x000000212000720c */ /* 0x0c0fe40003fa6350 */
[CC--:B------:R-:W-:Y:S01]  /*1730*/  ISETP.GE.AND.EX P0, PT, R32.reuse, R33.reuse, PT, P0 ;  /* 0x000000212000720c */ /* 0x0c0fe20003f06300 */
[----:B------:R-:W-:Y:S06]  /*1740*/  BAR.SYNC 0x0 ;  /* 0x0000000000007b1d */ /* 0x000fec0000000000 */
[----:B------:R-:W1:Y:S01]  /*1750*/  LDS.128 R8, [R45.X4] ;  /* 0x000000002d087984 */ /* 0x000e620000004c00 */
[----:B------:R-:W-:Y:S01]  /*1760*/  IMAD.SHL.U32 R17, R47, 0x40, RZ ;  /* 0x000000402f117824 */ /* 0x000fe200078e00ff */
[----:B------:R-:W-:Y:S01]  /*1770*/  ISETP.GE.AND.EX P1, PT, R32, R33, PT, P1 ;  /* 0x000000212000720c */ /* 0x000fe20003f26310 */
[----:B------:R-:W-:Y:S01]  /*1780*/  IMAD.WIDE.U32 R24, R34, 0x4, RZ ;  /* 0x0000000422187825 */ /* 0x000fe200078e00ff */
[----:B------:R-:W2:Y:S01]  /*1790*/  LDS.128 R4, [R45.X4+0x1100] ;  /* 0x001100002d047984 */ /* 0x000ea20000004c00 */
[----:B------:R-:W-:-:S02]  /*17a0*/  ISETP.GT.U32.AND P4, PT, R23, -0x1, PT ;  /* 0xffffffff1700780c */ /* 0x000fc40003f84070 */
[----:B------:R-:W-:Y:S01]  /*17b0*/  IMAD.WIDE R16, R17, R0, c[0x0][0x170] ;  /* 0x00005c0011107625 */ /* 0x000fe200078e0200 */
[----:B------:R-:W3:Y:S01]  /*17c0*/  LDS.128 R12, [R45.X4+0x2200] ;  /* 0x002200002d0c7984 */ /* 0x000ee20000004c00 */
[----:B------:R-:W-:Y:S02]  /*17d0*/  ISETP.GT.U32.AND P6, PT, R19, -0x1, PT ;  /* 0xffffffff1300780c */ /* 0x000fe40003fc4070 */
[----:B------:R-:W-:Y:S01]  /*17e0*/  SHF.L.U64.HI R33, R23, 0xc, R32 ;  /* 0x0000000c17217819 */ /* 0x000fe20000010220 */
[----:B------:R-:W-:Y:S01]  /*17f0*/  IMAD.SHL.U32 R23, R21, 0x1000, RZ ;  /* 0x0000100015177824 */ /* 0x000fe200078e00ff */
[----:B------:R-:W-:Y:S02]  /*1800*/  LOP3.LUT R31, R31, R24, RZ, 0xfc, !PT ;  /* 0x000000181f1f7212 */ /* 0x000fe400078efcff */
[----:B------:R-:W-:Y:S02]  /*1810*/  ISETP.GT.U32.AND P2, PT, R21, -0x1, PT ;  /* 0xffffffff1500780c */ /* 0x000fe40003f44070 */
[----:B------:R-:W-:-:S02]  /*1820*/  ISETP.GT.AND.EX P3, PT, R32, -0x1, !P3, P4 ;  /* 0xffffffff2000780c */ /* 0x000fc40005f64340 */
[----:B------:R-:W-:Y:S02]  /*1830*/  ISETP.GT.AND.EX P5, PT, R32, -0x1, !P5, P6 ;  /* 0xffffffff2000780c */ /* 0x000fe40006fa4360 */
[--C-:B------:R-:W-:Y:S02]  /*1840*/  SHF.L.U64.HI R19, R19, 0xc, R32.reuse ;  /* 0x0000000c13137819 */ /* 0x100fe40000010220 */
[----:B------:R-:W-:Y:S02]  /*1850*/  SHF.L.U64.HI R27, R21, 0xc, R32 ;  /* 0x0000000c151b7819 */ /* 0x000fe40000010220 */
[----:B------:R-:W-:Y:S02]  /*1860*/  ISETP.GT.U32.AND P4, PT, R3, -0x1, PT ;  /* 0xffffffff0300780c */ /* 0x000fe40003f84070 */
[----:B------:R-:W-:Y:S02]  /*1870*/  LOP3.LUT R33, R33, R25, RZ, 0xfc, !PT ;  /* 0x0000001921217212 */ /* 0x000fe400078efcff */
[----:B------:R-:W-:-:S02]  /*1880*/  IADD3 R18, P6, R16, R31, RZ ;  /* 0x0000001f10127210 */ /* 0x000fc40007fde0ff */
[-C--:B------:R-:W-:Y:S02]  /*1890*/  LOP3.LUT R21, R29, R24.reuse, RZ, 0xfc, !PT ;  /* 0x000000181d157212 */ /* 0x080fe400078efcff */
[----:B------:R-:W-:Y:S02]  /*18a0*/  LOP3.LUT R23, R23, R24, RZ, 0xfc, !PT ;  /* 0x0000001817177212 */ /* 0x000fe400078efcff */
[C---:B------:R-:W-:Y:S02]  /*18b0*/  ISETP.GT.AND.EX P0, PT, R32.reuse, -0x1, !P0, P2 ;  /* 0xffffffff2000780c */ /* 0x040fe40004704320 */
[----:B------:R-:W-:Y:S01]  /*18c0*/  LOP3.LUT R29, R19, R25, RZ, 0xfc, !PT ;  /* 0x00000019131d7212 */ /* 0x000fe200078efcff */
[----:B------:R-:W-:Y:S01]  /*18d0*/  IMAD.X R19, R17, 0x1, R33, P6 ;  /* 0x0000000111137824 */ /* 0x000fe200030e0621 */
[----:B------:R-:W-:Y:S02]  /*18e0*/  ISETP.GT.AND.EX P1, PT, R32, -0x1, !P1, P4 ;  /* 0xffffffff2000780c */ /* 0x000fe40004f24340 */
[----:B------:R-:W-:-:S02]  /*18f0*/  IADD3 R20, P2, R16, R21, RZ ;  /* 0x0000001510147210 */ /* 0x000fc40007f5e0ff */
[----:B------:R-:W-:Y:S01]  /*1900*/  LOP3.LUT R27, R27, R25, RZ, 0xfc, !PT ;  /* 0x000000191b1b7212 */ /* 0x000fe200078efcff */
[----:B-1----:R1:W-:Y:S01]  /*1910*/  @P3 STG.E.128 [R18.64], R8 ;  /* 0x0000000812003986 */ /* 0x0023e2000c101d06 */
[----:B------:R-:W-:Y:S01]  /*1920*/  IADD3 R22, P6, R16, R23, RZ ;  /* 0x0000001710167210 */ /* 0x000fe20007fde0ff */
[----:B------:R-:W-:-:S04]  /*1930*/  IMAD.X R21, R17, 0x1, R29, P2 ;  /* 0x0000000111157824 */ /* 0x000fc800010e061d */
[----:B------:R-:W-:Y:S01]  /*1940*/  IMAD.X R23, R17, 0x1, R27, P6 ;  /* 0x0000000111177824 */ /* 0x000fe200030e061b */
[----:B--2---:R1:W-:Y:S04]  /*1950*/  @P5 STG.E.128 [R20.64], R4 ;  /* 0x0000000414005986 */ /* 0x0043e8000c101d06 */
[----:B---3--:R1:W-:Y:S01]  /*1960*/  @P0 STG.E.128 [R22.64], R12 ;  /* 0x0000000c16000986 */ /* 0x0083e2000c101d06 */
[----:B------:R-:W-:Y:S05]  /*1970*/  @!P1 EXIT ;  /* 0x000000000000994d */ /* 0x000fea0003800000 */
[----:B------:R-:W2:Y:S01]  /*1980*/  LDS.128 R44, [R45.X4+0x3300] ;  /* 0x003300002d2c7984 */ /* 0x000ea20000004c00 */
[C---:B-1----:R-:W-:Y:S01]  /*1990*/  IMAD.SHL.U32 R5, R3.reuse, 0x1000, RZ ;  /* 0x0000100003057824 */ /* 0x042fe200078e00ff */
[----:B------:R-:W-:-:S04]  /*19a0*/  SHF.L.U64.HI R7, R3, 0xc, R32 ;  /* 0x0000000c03077819 */ /* 0x000fc80000010220 */
[----:B------:R-:W-:Y:S02]  /*19b0*/  LOP3.LUT R3, R5, R24, RZ, 0xfc, !PT ;  /* 0x0000001805037212 */ /* 0x000fe400078efcff */
[----:B------:R-:W-:Y:S02]  /*19c0*/  LOP3.LUT R25, R7, R25, RZ, 0xfc, !PT ;  /* 0x0000001907197212 */ /* 0x000fe400078efcff */
[----:B------:R-:W-:-:S05]  /*19d0*/  IADD3 R2, P0, R16, R3, RZ ;  /* 0x0000000310027210 */ /* 0x000fca0007f1e0ff */
[----:B------:R-:W-:-:S05]  /*19e0*/  IMAD.X R3, R17, 0x1, R25, P0 ;  /* 0x0000000111037824 */ /* 0x000fca00000e0619 */
[----:B--2---:R-:W-:Y:S01]  /*19f0*/  STG.E.128 [R2.64], R44 ;  /* 0x0000002c02007986 */ /* 0x004fe2000c101d06 */
[----:B------:R-:W-:Y:S05]  /*1a00*/  EXIT ;  /* 0x000000000000794d */ /* 0x000fea0003800000 */
.L_x_1:
[----:B------:R-:W-:-:S00]  /*1a10*/  BRA `(.L_x_1) ;  /* 0xfffffff000007947 */ /* 0x000fc0000383ffff */
[----:B------:R-:W-:-:S00]  /*1a20*/  NOP ;  /* 0x0000000000007918 */ /* 0x000fc00000000000 */
        /* <DEDUP_REMOVED lines=13> */
.L_x_2:


//--------------------- .nv.shared.chunk_scaled_dot_kkt_fwd_kernel --------------------------
	.section	.nv.shared.chunk_scaled_dot_kkt_fwd_kernel,"aw",@nobits
	.align	16
